//
// Generated by NVIDIA NVVM Compiler
//
// Compiler Build ID: CL-36424714
// Cuda compilation tools, release 13.0, V13.0.88
// Based on NVVM 20.0.0
//

.version 9.0
.target sm_100
.address_size 64

	// .globl	_Z13foward_kernelPfS_S_S_ff

.visible .entry _Z13foward_kernelPfS_S_S_ff(
	.param .u64 .ptr .align 1 _Z13foward_kernelPfS_S_S_ff_param_0,
	.param .u64 .ptr .align 1 _Z13foward_kernelPfS_S_S_ff_param_1,
	.param .u64 .ptr .align 1 _Z13foward_kernelPfS_S_S_ff_param_2,
	.param .u64 .ptr .align 1 _Z13foward_kernelPfS_S_S_ff_param_3,
	.param .f32 _Z13foward_kernelPfS_S_S_ff_param_4,
	.param .f32 _Z13foward_kernelPfS_S_S_ff_param_5
)
{


	ret;

}


// ===== COMPILED SASS (sm_100) =====

	.target	sm_100

	.elftype	@"ET_EXEC"


//--------------------- .note.nv.tkinfo           --------------------------
	.section	.note.nv.tkinfo,"",@"SHT_NOTE"
	.sectionflags	@"SHF_NOTE_NV_TKINFO"
	.tkinfo
        /*0018*/ 	.word	0x00000002
        /*0030*/ 	.string	""
        /*0030*/ 	.string	"ptxas"
        /*0030*/ 	.string	"Cuda compilation tools, release 13.0, V13.0.88"
        /*0030*/ 	.string	"Build cuda_13.0.r13.0/compiler.36424714_0"
        /*0030*/ 	.string	"-arch sm_100 -m 64 "



//--------------------- .note.nv.cuinfo           --------------------------
	.section	.note.nv.cuinfo,"",@"SHT_NOTE"
	.sectionflags	@"SHF_NOTE_NV_CUINFO"
        /*0018*/ 	.short	0x0002
        /*001a*/ 	.short	0x0064
        /*001c*/ 	.short	0x0082
	.zero		2


//--------------------- .nv.info                  --------------------------
	.section	.nv.info,"",@"SHT_CUDA_INFO"
	.align	4


	//----- nvinfo : EIATTR_REGCOUNT
	.align		4
        /*0000*/ 	.byte	0x04, 0x2f
        /*0002*/ 	.short	(.L_1 - .L_0)
	.align		4
.L_0:
        /*0004*/ 	.word	index@(_Z13foward_kernelPfS_S_S_ff)
        /*0008*/ 	.word	0x00000004


	//----- nvinfo : EIATTR_FRAME_SIZE
	.align		4
.L_1:
        /*000c*/ 	.byte	0x04, 0x11
        /*000e*/ 	.short	(.L_3 - .L_2)
	.align		4
.L_2:
        /*0010*/ 	.word	index@(_Z13foward_kernelPfS_S_S_ff)
        /*0014*/ 	.word	0x00000000


	//----- nvinfo : EIATTR_MIN_STACK_SIZE
	.align		4
.L_3:
        /*0018*/ 	.byte	0x04, 0x12
        /*001a*/ 	.short	(.L_5 - .L_4)
	.align		4
.L_4:
        /*001c*/ 	.word	index@(_Z13foward_kernelPfS_S_S_ff)
        /*0020*/ 	.word	0x00000000
.L_5:


//--------------------- .nv.compat                --------------------------
	.section	.nv.compat,"",@"SHT_CUDA_COMPAT_INFO"
	.align	4
        /*0000*/ 	.byte	0x02, 0x09, 0x00, 0x00, 0x02, 0x02, 0x01, 0x00, 0x02, 0x05, 0x05, 0x00, 0x03, 0x07, 0x01, 0x01
        /*0010*/ 	.byte	0x02, 0x03, 0x00, 0x00, 0x02, 0x06, 0x01, 0x00, 0x04, 0x0b, 0x08, 0x00, 0x09, 0x00, 0x00, 0x00
        /*0020*/ 	.byte	0x00, 0x00, 0x00, 0x00


//--------------------- .nv.info._Z13foward_kernelPfS_S_S_ff --------------------------
	.section	.nv.info._Z13foward_kernelPfS_S_S_ff,"",@"SHT_CUDA_INFO"
	.sectionflags	@""
	.align	4


	//----- nvinfo : EIATTR_CUDA_API_VERSION
	.align		4
        /*0000*/ 	.byte	0x04, 0x37
        /*0002*/ 	.short	(.L_7 - .L_6)
.L_6:
        /*0004*/ 	.word	0x00000082


	//----- nvinfo : EIATTR_KPARAM_INFO
	.align		4
.L_7:
        /*0008*/ 	.byte	0x04, 0x17
        /*000a*/ 	.short	(.L_9 - .L_8)
.L_8:
        /*000c*/ 	.word	0x00000000
        /*0010*/ 	.short	0x0005
        /*0012*/ 	.short	0x0024
        /*0014*/ 	.byte	0x00, 0xf0, 0x11, 0x00


	//----- nvinfo : EIATTR_KPARAM_INFO
	.align		4
.L_9:
        /*0018*/ 	.byte	0x04, 0x17
        /*001a*/ 	.short	(.L_11 - .L_10)
.L_10:
        /*001c*/ 	.word	0x00000000
        /*0020*/ 	.short	0x0004
        /*0022*/ 	.short	0x0020
        /*0024*/ 	.byte	0x00, 0xf0, 0x11, 0x00


	//----- nvinfo : EIATTR_KPARAM_INFO
	.align		4
.L_11:
        /*0028*/ 	.byte	0x04, 0x17
        /*002a*/ 	.short	(.L_13 - .L_12)
.L_12:
        /*002c*/ 	.word	0x00000000
        /*0030*/ 	.short	0x0003
        /*0032*/ 	.short	0x0018
        /*0034*/ 	.byte	0x00, 0xf5, 0x21, 0x00


	//----- nvinfo : EIATTR_KPARAM_INFO
	.align		4
.L_13:
        /*0038*/ 	.byte	0x04, 0x17
        /*003a*/ 	.short	(.L_15 - .L_14)
.L_14:
        /*003c*/ 	.word	0x00000000
        /*0040*/ 	.short	0x0002
        /*0042*/ 	.short	0x0010
        /*0044*/ 	.byte	0x00, 0xf5, 0x21, 0x00


	//----- nvinfo : EIATTR_KPARAM_INFO
	.align		4
.L_15:
        /*0048*/ 	.byte	0x04, 0x17
        /*004a*/ 	.short	(.L_17 - .L_16)
.L_16:
        /*004c*/ 	.word	0x00000000
        /*0050*/ 	.short	0x0001
        /*0052*/ 	.short	0x0008
        /*0054*/ 	.byte	0x00, 0xf5, 0x21, 0x00


	//----- nvinfo : EIATTR_KPARAM_INFO
	.align		4
.L_17:
        /*0058*/ 	.byte	0x04, 0x17
        /*005a*/ 	.short	(.L_19 - .L_18)
.L_18:
        /*005c*/ 	.word	0x00000000
        /*0060*/ 	.short	0x0000
        /*0062*/ 	.short	0x0000
        /*0064*/ 	.byte	0x00, 0xf5, 0x21, 0x00


	//----- nvinfo : EIATTR_SPARSE_MMA_MASK
	.align		4
.L_19:
        /*0068*/ 	.byte	0x03, 0x50
        /*006a*/ 	.short	0x0000


	//----- nvinfo : EIATTR_MAXREG_COUNT
	.align		4
        /*006c*/ 	.byte	0x03, 0x1b
        /*006e*/ 	.short	0x00ff


	//----- nvinfo : EIATTR_MERCURY_ISA_VERSION
	.align		4
        /*0070*/ 	.byte	0x03, 0x5f
        /*0072*/ 	.short	0x0101


	//----- nvinfo : EIATTR_VRC_CTA_INIT_COUNT
	.align		4
        /*0074*/ 	.byte	0x02, 0x4a
	.zero		1
	.zero		1


	//----- nvinfo : EIATTR_EXIT_INSTR_OFFSETS
	.align		4
        /*0078*/ 	.byte	0x04, 0x1c
        /*007a*/ 	.short	(.L_21 - .L_20)


	//   ....[0]....
.L_20:
        /*007c*/ 	.word	0x00000010


	//----- nvinfo : EIATTR_CBANK_PARAM_SIZE
	.align		4
.L_21:
        /*0080*/ 	.byte	0x03, 0x19
        /*0082*/ 	.short	0x0028


	//----- nvinfo : EIATTR_PARAM_CBANK
	.align		4
        /*0084*/ 	.byte	0x04, 0x0a
        /*0086*/ 	.short	(.L_23 - .L_22)
	.align		4
.L_22:
        /*0088*/ 	.word	index@(.nv.constant0._Z13foward_kernelPfS_S_S_ff)
        /*008c*/ 	.short	0x0380
        /*008e*/ 	.short	0x0028


	//----- nvinfo : EIATTR_SW_WAR
	.align		4
.L_23:
        /*0090*/ 	.byte	0x04, 0x36
        /*0092*/ 	.short	(.L_25 - .L_24)
.L_24:
        /*0094*/ 	.word	0x00000008
.L_25:


//--------------------- .nv.callgraph             --------------------------
	.section	.nv.callgraph,"",@"SHT_CUDA_CALLGRAPH"
	.align	4
	.sectionentsize	8
	.align		4
        /*0000*/ 	.word	0x00000000
	.align		4
        /*0004*/ 	.word	0xffffffff
	.align		4
        /*0008*/ 	.word	0x00000000
	.align		4
        /*000c*/ 	.word	0xfffffffe
	.align		4
        /*0010*/ 	.word	0x00000000
	.align		4
        /*0014*/ 	.word	0xfffffffd
	.align		4
        /*0018*/ 	.word	0x00000000
	.align		4
        /*001c*/ 	.word	0xfffffffc


//--------------------- .text._Z13foward_kernelPfS_S_S_ff --------------------------
	.section	.text._Z13foward_kernelPfS_S_S_ff,"ax",@progbits
	.align	128
        .global         _Z13foward_kernelPfS_S_S_ff
        .type           _Z13foward_kernelPfS_S_S_ff,@function
        .size           _Z13foward_kernelPfS_S_S_ff,(.L_x_1 - _Z13foward_kernelPfS_S_S_ff)
        .other          _Z13foward_kernelPfS_S_S_ff,@"STO_CUDA_ENTRY STV_DEFAULT"
_Z13foward_kernelPfS_S_S_ff:
.text._Z13foward_kernelPfS_S_S_ff:
[----:B------:R-:W-:Y:S01]  /*0000*/  LDC R1, c[0x0][0x37c] ;  /* 0x0000df00ff017b82 */ /* 0x000fe20000000800 */
[----:B------:R-:W-:Y:S05]  /*0010*/  EXIT ;  /* 0x000000000000794d */ /* 0x000fea0003800000 */
.L_x_0:
[----:B------:R-:W-:-:S00]  /*0020*/  BRA `(.L_x_0) ;  /* 0xfffffffc00fc7947 */ /* 0x000fc0000383ffff */
[----:B------:R-:W-:-:S00]  /*0030*/  NOP ;  /* 0x0000000000007918 */ /* 0x000fc00000000000 */
        /* <DEDUP_REMOVED lines=12> */
.L_x_1:


//--------------------- .nv.shared.reserved.0     --------------------------
	.section	.nv.shared.reserved.0,"aw",@nobits
	.weak		__nv_reservedSMEM_offset_0_alias
	.size		__nv_reservedSMEM_offset_0_alias, 0, 64
	.other		__nv_reservedSMEM_offset_0_alias,@"STO_CUDA_RESERVED_SHARED STV_DEFAULT"
__nv_reservedSMEM_offset_0_alias:
	.zero		0
	.zero		64


//--------------------- .nv.constant0._Z13foward_kernelPfS_S_S_ff --------------------------
	.section	.nv.constant0._Z13foward_kernelPfS_S_S_ff,"a",@progbits
	.sectionflags	@""
	.align	4
.nv.constant0._Z13foward_kernelPfS_S_S_ff:
	.zero		936


//--------------------- SYMBOLS --------------------------

	.type		.nv.reservedSmem.offset0,@object
	.size		.nv.reservedSmem.offset0,0x4
